	.headerflags	@"EF_CUDA_TEXMODE_UNIFIED EF_CUDA_64BIT_ADDRESS EF_CUDA_ACCELERATORS EF_CUDA_SM90 EF_CUDA_VIRTUAL_SM(EF_CUDA_SM90)"
	.elftype	@"ET_EXEC"


//--------------------- .nv.info                  --------------------------
	.section	.nv.info,"",@"SHT_CUDA_INFO"
	.align	4


	//----- nvinfo : EIATTR_REGCOUNT
	.align		4
        /*0000*/ 	.byte	0x04, 0x2f
        /*0002*/ 	.short	(.L_3 - .L_2)
	.align		4
.L_2:
        /*0004*/ 	.word	index@(triton_poi_fused__native_batch_norm_legit_no_training_add_3)
        /*0008*/ 	.word	0x00000020


	//----- nvinfo : EIATTR_MIN_STACK_SIZE
	.align		4
.L_3:
        /*000c*/ 	.byte	0x04, 0x12
        /*000e*/ 	.short	(.L_5 - .L_4)
	.align		4
.L_4:
        /*0010*/ 	.word	index@(triton_poi_fused__native_batch_norm_legit_no_training_add_3)
        /*0014*/ 	.word	0x00000000


	//----- nvinfo : EIATTR_FRAME_SIZE
	.align		4
.L_5:
        /*0018*/ 	.byte	0x04, 0x11
        /*001a*/ 	.short	(.L_7 - .L_6)
	.align		4
.L_6:
        /*001c*/ 	.word	index@(triton_poi_fused__native_batch_norm_legit_no_training_add_3)
        /*0020*/ 	.word	0x00000000


	//----- nvinfo : EIATTR_MIN_STACK_SIZE
	.align		4
.L_7:
        /*0024*/ 	.byte	0x04, 0x12
        /*0026*/ 	.short	(.L_9 - .L_8)
	.align		4
.L_8:
        /*0028*/ 	.word	index@(triton_poi_fused__native_batch_norm_legit_no_training_add_3)
        /*002c*/ 	.word	0x00000000
.L_9:


//--------------------- .nv.info.triton_poi_fused__native_batch_norm_legit_no_training_add_3 --------------------------
	.section	.nv.info.triton_poi_fused__native_batch_norm_legit_no_training_add_3,"",@"SHT_CUDA_INFO"
	.sectionflags	@""
	.align	4


	//----- nvinfo : EIATTR_CUDA_API_VERSION
	.align		4
        /*0000*/ 	.byte	0x04, 0x37
        /*0002*/ 	.short	(.L_11 - .L_10)
.L_10:
        /*0004*/ 	.word	0x0000007c


	//----- nvinfo : EIATTR_KPARAM_INFO
	.align		4
.L_11:
        /*0008*/ 	.byte	0x04, 0x17
        /*000a*/ 	.short	(.L_13 - .L_12)
.L_12:
        /*000c*/ 	.word	0x00000000
        /*0010*/ 	.short	0x000b
        /*0012*/ 	.short	0x0058
        /*0014*/ 	.byte	0x00, 0xf0, 0x11, 0x00


	//----- nvinfo : EIATTR_KPARAM_INFO
	.align		4
.L_13:
        /*0018*/ 	.byte	0x04, 0x17
        /*001a*/ 	.short	(.L_15 - .L_14)
.L_14:
        /*001c*/ 	.word	0x00000000
        /*0020*/ 	.short	0x000a
        /*0022*/ 	.short	0x0050
        /*0024*/ 	.byte	0x00, 0xf4, 0x21, 0x00


	//----- nvinfo : EIATTR_KPARAM_INFO
	.align		4
.L_15:
        /*0028*/ 	.byte	0x04, 0x17
        /*002a*/ 	.short	(.L_17 - .L_16)
.L_16:
        /*002c*/ 	.word	0x00000000
        /*0030*/ 	.short	0x0009
        /*0032*/ 	.short	0x0048
        /*0034*/ 	.byte	0x00, 0xf4, 0x21, 0x00


	//----- nvinfo : EIATTR_KPARAM_INFO
	.align		4
.L_17:
        /*0038*/ 	.byte	0x04, 0x17
        /*003a*/ 	.short	(.L_19 - .L_18)
.L_18:
        /*003c*/ 	.word	0x00000000
        /*0040*/ 	.short	0x0008
        /*0042*/ 	.short	0x0040
        /*0044*/ 	.byte	0x00, 0xf4, 0x21, 0x00


	//----- nvinfo : EIATTR_KPARAM_INFO
	.align		4
.L_19:
        /*0048*/ 	.byte	0x04, 0x17
        /*004a*/ 	.short	(.L_21 - .L_20)
.L_20:
        /*004c*/ 	.word	0x00000000
        /*0050*/ 	.short	0x0007
        /*0052*/ 	.short	0x0038
        /*0054*/ 	.byte	0x00, 0xf4, 0x21, 0x00


	//----- nvinfo : EIATTR_KPARAM_INFO
	.align		4
.L_21:
        /*0058*/ 	.byte	0x04, 0x17
        /*005a*/ 	.short	(.L_23 - .L_22)
.L_22:
        /*005c*/ 	.word	0x00000000
        /*0060*/ 	.short	0x0006
        /*0062*/ 	.short	0x0030
        /*0064*/ 	.byte	0x00, 0xf4, 0x21, 0x00


	//----- nvinfo : EIATTR_KPARAM_INFO
	.align		4
.L_23:
        /*0068*/ 	.byte	0x04, 0x17
        /*006a*/ 	.short	(.L_25 - .L_24)
.L_24:
        /*006c*/ 	.word	0x00000000
        /*0070*/ 	.short	0x0005
        /*0072*/ 	.short	0x0028
        /*0074*/ 	.byte	0x00, 0xf4, 0x21, 0x00


	//----- nvinfo : EIATTR_KPARAM_INFO
	.align		4
.L_25:
        /*0078*/ 	.byte	0x04, 0x17
        /*007a*/ 	.short	(.L_27 - .L_26)
.L_26:
        /*007c*/ 	.word	0x00000000
        /*0080*/ 	.short	0x0004
        /*0082*/ 	.short	0x0020
        /*0084*/ 	.byte	0x00, 0xf4, 0x21, 0x00


	//----- nvinfo : EIATTR_KPARAM_INFO
	.align		4
.L_27:
        /*0088*/ 	.byte	0x04, 0x17
        /*008a*/ 	.short	(.L_29 - .L_28)
.L_28:
        /*008c*/ 	.word	0x00000000
        /*0090*/ 	.short	0x0003
        /*0092*/ 	.short	0x0018
        /*0094*/ 	.byte	0x00, 0xf4, 0x21, 0x00


	//----- nvinfo : EIATTR_KPARAM_INFO
	.align		4
.L_29:
        /*0098*/ 	.byte	0x04, 0x17
        /*009a*/ 	.short	(.L_31 - .L_30)
.L_30:
        /*009c*/ 	.word	0x00000000
        /*00a0*/ 	.short	0x0002
        /*00a2*/ 	.short	0x0010
        /*00a4*/ 	.byte	0x00, 0xf4, 0x21, 0x00


	//----- nvinfo : EIATTR_KPARAM_INFO
	.align		4
.L_31:
        /*00a8*/ 	.byte	0x04, 0x17
        /*00aa*/ 	.short	(.L_33 - .L_32)
.L_32:
        /*00ac*/ 	.word	0x00000000
        /*00b0*/ 	.short	0x0001
        /*00b2*/ 	.short	0x0008
        /*00b4*/ 	.byte	0x00, 0xf4, 0x21, 0x00


	//----- nvinfo : EIATTR_KPARAM_INFO
	.align		4
.L_33:
        /*00b8*/ 	.byte	0x04, 0x17
        /*00ba*/ 	.short	(.L_35 - .L_34)
.L_34:
        /*00bc*/ 	.word	0x00000000
        /*00c0*/ 	.short	0x0000
        /*00c2*/ 	.short	0x0000
        /*00c4*/ 	.byte	0x00, 0xf4, 0x21, 0x00


	//----- nvinfo : EIATTR_SPARSE_MMA_MASK
	.align		4
.L_35:
        /*00c8*/ 	.byte	0x03, 0x50
        /*00ca*/ 	.short	0x0000


	//----- nvinfo : EIATTR_MAXREG_COUNT
	.align		4
        /*00cc*/ 	.byte	0x03, 0x1b
        /*00ce*/ 	.short	0x00ff


	//----- nvinfo : EIATTR_EXIT_INSTR_OFFSETS
	.align		4
        /*00d0*/ 	.byte	0x04, 0x1c
        /*00d2*/ 	.short	(.L_37 - .L_36)


	//   ....[0]....
.L_36:
        /*00d4*/ 	.word	0x000007c0


	//   ....[1]....
        /*00d8*/ 	.word	0x000007e0


	//----- nvinfo : EIATTR_REQNTID
	.align		4
.L_37:
        /*00dc*/ 	.byte	0x04, 0x10
        /*00de*/ 	.short	(.L_39 - .L_38)
.L_38:
        /*00e0*/ 	.word	0x00000080
        /*00e4*/ 	.word	0x00000001
        /*00e8*/ 	.word	0x00000001


	//----- nvinfo : EIATTR_CBANK_PARAM_SIZE
	.align		4
.L_39:
        /*00ec*/ 	.byte	0x03, 0x19
        /*00ee*/ 	.short	0x005c


	//----- nvinfo : EIATTR_PARAM_CBANK
	.align		4
        /*00f0*/ 	.byte	0x04, 0x0a
        /*00f2*/ 	.short	(.L_41 - .L_40)
	.align		4
.L_40:
        /*00f4*/ 	.word	index@(.nv.constant0.triton_poi_fused__native_batch_norm_legit_no_training_add_3)
        /*00f8*/ 	.short	0x0210
        /*00fa*/ 	.short	0x005c


	//----- nvinfo : EIATTR_SW_WAR
	.align		4
.L_41:
        /*00fc*/ 	.byte	0x04, 0x36
        /*00fe*/ 	.short	(.L_43 - .L_42)
.L_42:
        /*0100*/ 	.word	0x00000008
.L_43:


//--------------------- .nv.callgraph             --------------------------
	.section	.nv.callgraph,"",@"SHT_CUDA_CALLGRAPH"
	.align	4
	.sectionentsize	8
	.align		4
        /*0000*/ 	.word	0x00000000
	.align		4
        /*0004*/ 	.word	0xffffffff
	.align		4
        /*0008*/ 	.word	0x00000000
	.align		4
        /*000c*/ 	.word	0xfffffffe
	.align		4
        /*0010*/ 	.word	0x00000000
	.align		4
        /*0014*/ 	.word	0xfffffffd
	.align		4
        /*0018*/ 	.word	0x00000000
	.align		4
        /*001c*/ 	.word	0xfffffffc


//--------------------- .nv.constant4             --------------------------
	.section	.nv.constant4,"a",@progbits
	.align	8
	.align		8
.nv.constant4:
        /*0000*/ 	.dword	_$_str
	.align		8
        /*0008*/ 	.dword	_$_str_$_2


//--------------------- .text.triton_poi_fused__native_batch_norm_legit_no_training_add_3 --------------------------
	.section	.text.triton_poi_fused__native_batch_norm_legit_no_training_add_3,"ax",@progbits
	.align	128
        .global         triton_poi_fused__native_batch_norm_legit_no_training_add_3
        .type           triton_poi_fused__native_batch_norm_legit_no_training_add_3,@function
        .size           triton_poi_fused__native_batch_norm_legit_no_training_add_3,(.L_x_1 - triton_poi_fused__native_batch_norm_legit_no_training_add_3)
        .other          triton_poi_fused__native_batch_norm_legit_no_training_add_3,@"STO_CUDA_ENTRY STV_DEFAULT"
triton_poi_fused__native_batch_norm_legit_no_training_add_3:
.text.triton_poi_fused__native_batch_norm_legit_no_training_add_3:
[----:B------:R-:W0:Y:S01]  /*0000*/  LDC R1, c[0x0][0x28] ;  /* 0x00000a00ff017b82 */ /* 0x000e220000000800 */
[----:B------:R-:W1:Y:S07]  /*0010*/  S2R R0, SR_TID.X ;  /* 0x0000000000007919 */ /* 0x000e6e0000002100 */
[----:B------:R-:W2:Y:S01]  /*0020*/  LDC.64 R12, c[0x0][0x220] ;  /* 0x00008800ff0c7b82 */ /* 0x000ea20000000a00 */
[----:B------:R-:W-:Y:S01]  /*0030*/  ULDC.64 UR4, c[0x0][0x208] ;  /* 0x0000820000047ab9 */ /* 0x000fe20000000a00 */
[----:B------:R-:W3:Y:S06]  /*0040*/  S2R R5, SR_CTAID.X ;  /* 0x0000000000057919 */ /* 0x000eec0000002500 */
[----:B------:R-:W4:Y:S01]  /*0050*/  LDC.64 R14, c[0x0][0x248] ;  /* 0x00009200ff0e7b82 */ /* 0x000f220000000a00 */
[----:B------:R-:W-:-:S07]  /*0060*/  CS2R R6, SRZ ;  /* 0x0000000000067805 */ /* 0x000fce000001ff00 */
[----:B------:R-:W5:Y:S08]  /*0070*/  LDC.64 R10, c[0x0][0x218] ;  /* 0x00008600ff0a7b82 */ /* 0x000f700000000a00 */
[----:B------:R-:W2:Y:S01]  /*0080*/  LDC.64 R20, c[0x0][0x240] ;  /* 0x00009000ff147b82 */ /* 0x000ea20000000a00 */
[----:B-1----:R-:W-:-:S07]  /*0090*/  SHF.L.U32 R0, R0, 0x1, RZ ;  /* 0x0000000100007819 */ /* 0x002fce00000006ff */
[----:B------:R-:W1:Y:S01]  /*00a0*/  LDC.64 R22, c[0x0][0x228] ;  /* 0x00008a00ff167b82 */ /* 0x000e620000000a00 */
[----:B---3--:R-:W-:Y:S02]  /*00b0*/  SHF.R.S32.HI R3, RZ, 0x17, R5 ;  /* 0x00000017ff037819 */ /* 0x008fe40000011405 */
[----:B------:R-:W-:Y:S02]  /*00c0*/  LOP3.LUT R0, R0, 0xfe, RZ, 0xc0, !PT ;  /* 0x000000fe00007812 */ /* 0x000fe400078ec0ff */
[----:B------:R-:W-:-:S03]  /*00d0*/  SGXT R3, R3, 0x1 ;  /* 0x000000010303781a */ /* 0x000fc60000000200 */
[----:B------:R-:W3:Y:S01]  /*00e0*/  LDC.64 R16, c[0x0][0x210] ;  /* 0x00008400ff107b82 */ /* 0x000ee20000000a00 */
[----:B------:R-:W-:-:S04]  /*00f0*/  LEA R4, R5, R0, 0x8 ;  /* 0x0000000005047211 */ /* 0x000fc800078e40ff */
[----:B------:R-:W-:Y:S02]  /*0100*/  LEA.HI R3, R3, R4, RZ, 0x2 ;  /* 0x0000000403037211 */ /* 0x000fe400078f10ff */
[----:B------:R-:W-:Y:S01]  /*0110*/  ISETP.GE.AND P0, PT, R4, 0x2a0, PT ;  /* 0x000002a00400780c */ /* 0x000fe20003f06270 */
[----:B------:R-:W1:Y:S01]  /*0120*/  LDC.64 R18, c[0x0][0x230] ;  /* 0x00008c00ff127b82 */ /* 0x000e620000000a00 */
[----:B------:R-:W-:-:S05]  /*0130*/  SHF.R.S32.HI R3, RZ, 0x2, R3 ;  /* 0x00000002ff037819 */ /* 0x000fca0000011403 */
[----:B------:R-:W-:-:S05]  /*0140*/  IMAD.HI R0, R3, 0x30c30c31, RZ ;  /* 0x30c30c3103007827 */ /* 0x000fca00078e02ff */
[----:B------:R-:W-:-:S04]  /*0150*/  SHF.R.U32.HI R5, RZ, 0x1f, R0 ;  /* 0x0000001fff057819 */ /* 0x000fc80000011600 */
[----:B------:R-:W-:Y:S01]  /*0160*/  LEA.HI.SX32 R8, R0, R5, 0x1d ;  /* 0x0000000500087211 */ /* 0x000fe200078feaff */
[----:B------:R-:W-:-:S04]  /*0170*/  HFMA2.MMA R5, -RZ, RZ, 0, 0 ;  /* 0x00000000ff057435 */ /* 0x000fc800000001ff */
[----:B------:R-:W-:Y:S01]  /*0180*/  IMAD R8, R8, -0x2a, R3 ;  /* 0xffffffd608087824 */ /* 0x000fe200078e0203 */
[----:B------:R-:W-:-:S03]  /*0190*/  CS2R R2, SRZ ;  /* 0x0000000000027805 */ /* 0x000fc6000001ff00 */
[----:B--2---:R-:W-:-:S05]  /*01a0*/  IMAD.WIDE R12, R8, 0x4, R12 ;  /* 0x00000004080c7825 */ /* 0x004fca00078e020c */
[----:B------:R-:W2:Y:S01]  /*01b0*/  @!P0 LDG.E.EL R5, desc[UR4][R12.64] ;  /* 0x000000040c058981 */ /* 0x000ea2000c2e1900 */
[----:B----4-:R-:W-:-:S03]  /*01c0*/  IMAD.WIDE R14, R8, 0x4, R14 ;  /* 0x00000004080e7825 */ /* 0x010fc600078e020e */
[----:B------:R4:W2:Y:S04]  /*01d0*/  @!P0 LDG.E.EL R2, desc[UR4][R12.64] ;  /* 0x000000040c028981 */ /* 0x0008a8000c2e1900 */
[----:B------:R-:W2:Y:S04]  /*01e0*/  @!P0 LDG.E.EL R6, desc[UR4][R14.64] ;  /* 0x000000040e068981 */ /* 0x000ea8000c2e1900 */
[----:B------:R1:W2:Y:S01]  /*01f0*/  @!P0 LDG.E.EL R7, desc[UR4][R14.64] ;  /* 0x000000040e078981 */ /* 0x0002a2000c2e1900 */
[----:B------:R-:W-:Y:S01]  /*0200*/  HFMA2.MMA R9, -RZ, RZ, 0, 0 ;  /* 0x00000000ff097435 */ /* 0x000fe200000001ff */
[----:B------:R-:W-:Y:S01]  /*0210*/  CS2R R24, SRZ ;  /* 0x0000000000187805 */ /* 0x000fe2000001ff00 */
[----:B-----5:R-:W-:Y:S01]  /*0220*/  IMAD.WIDE R10, R8, 0x4, R10 ;  /* 0x00000004080a7825 */ /* 0x020fe200078e020a */
[----:B----4-:R-:W4:Y:S04]  /*0230*/  LDC.64 R12, c[0x0][0x250] ;  /* 0x00009400ff0c7b82 */ /* 0x010f280000000a00 */
[----:B------:R-:W5:Y:S04]  /*0240*/  @!P0 LDG.E.EL R24, desc[UR4][R10.64] ;  /* 0x000000040a188981 */ /* 0x000f68000c2e1900 */
[----:B------:R3:W5:Y:S01]  /*0250*/  @!P0 LDG.E.EL R9, desc[UR4][R10.64] ;  /* 0x000000040a098981 */ /* 0x000762000c2e1900 */
[----:B01----:R-:W0:Y:S08]  /*0260*/  LDC.64 R14, c[0x0][0x258] ;  /* 0x00009600ff0e7b82 */ /* 0x003e300000000a00 */
[----:B---3--:R-:W1:Y:S01]  /*0270*/  LDC.64 R10, c[0x0][0x238] ;  /* 0x00008e00ff0a7b82 */ /* 0x008e620000000a00 */
[----:B------:R-:W-:-:S02]  /*0280*/  MOV R0, RZ ;  /* 0x000000ff00007202 */ /* 0x000fc40000000f00 */
[----:B------:R-:W-:Y:S01]  /*0290*/  CS2R R26, SRZ ;  /* 0x00000000001a7805 */ /* 0x000fe2000001ff00 */
[----:B------:R-:W-:-:S04]  /*02a0*/  IMAD.WIDE R20, R8, 0x4, R20 ;  /* 0x0000000408147825 */ /* 0x000fc800078e0214 */
[----:B------:R-:W-:Y:S01]  /*02b0*/  IMAD.WIDE R22, R8, 0x4, R22 ;  /* 0x0000000408167825 */ /* 0x000fe200078e0216 */
[----:B------:R-:W3:Y:S01]  /*02c0*/  @!P0 LDG.E.EL R3, desc[UR4][R20.64] ;  /* 0x0000000414038981 */ /* 0x000ee2000c2e1900 */
[----:B------:R-:W-:-:S03]  /*02d0*/  CS2R R28, SRZ ;  /* 0x00000000001c7805 */ /* 0x000fc6000001ff00 */
[----:B------:R4:W3:Y:S01]  /*02e0*/  @!P0 LDG.E.EL R0, desc[UR4][R20.64] ;  /* 0x0000000414008981 */ /* 0x0008e2000c2e1900 */
[----:B------:R-:W-:-:S03]  /*02f0*/  IMAD.WIDE R16, R4, 0x4, R16 ;  /* 0x0000000404107825 */ /* 0x000fc600078e0210 */
[----:B------:R-:W3:Y:S01]  /*0300*/  @!P0 LDG.E.EL R25, desc[UR4][R22.64] ;  /* 0x0000000416198981 */ /* 0x000ee2000c2e1900 */
[----:B------:R-:W-:-:S03]  /*0310*/  IMAD.WIDE R18, R8, 0x4, R18 ;  /* 0x0000000408127825 */ /* 0x000fc600078e0212 */
[----:B------:R0:W3:Y:S01]  /*0320*/  @!P0 LDG.E.EL R26, desc[UR4][R22.64] ;  /* 0x00000004161a8981 */ /* 0x0000e2000c2e1900 */
[----:B----4-:R-:W-:Y:S01]  /*0330*/  CS2R R20, SRZ ;  /* 0x0000000000147805 */ /* 0x010fe2000001ff00 */
[----:B-1----:R-:W-:Y:S02]  /*0340*/  IMAD.WIDE R10, R4, 0x4, R10 ;  /* 0x00000004040a7825 */ /* 0x002fe400078e020a */
[----:B------:R-:W4:Y:S02]  /*0350*/  @!P0 LDG.E.EL R28, desc[UR4][R18.64] ;  /* 0x00000004121c8981 */ /* 0x000f24000c2e1900 */
[C---:B------:R-:W-:Y:S02]  /*0360*/  IMAD.WIDE R12, R8.reuse, 0x4, R12 ;  /* 0x00000004080c7825 */ /* 0x040fe400078e020c */
[----:B------:R1:W5:Y:S01]  /*0370*/  @!P0 LDG.E.64 R20, desc[UR4][R16.64] ;  /* 0x0000000410148981 */ /* 0x000362000c1e1b00 */
[----:B0-----:R-:W-:Y:S01]  /*0380*/  CS2R R22, SRZ ;  /* 0x0000000000167805 */ /* 0x001fe2000001ff00 */
[----:B------:R-:W-:Y:S01]  /*0390*/  IMAD.WIDE R14, R8, 0x4, R14 ;  /* 0x00000004080e7825 */ /* 0x000fe200078e020e */
[----:B------:R-:W-:Y:S01]  /*03a0*/  HFMA2.MMA R8, -RZ, RZ, 0, 0 ;  /* 0x00000000ff087435 */ /* 0x000fe200000001ff */
[----:B------:R0:W3:Y:S04]  /*03b0*/  @!P0 LDG.E.EL R27, desc[UR4][R18.64] ;  /* 0x00000004121b8981 */ /* 0x0000e8000c2e1900 */
[----:B------:R2:W3:Y:S01]  /*03c0*/  @!P0 LDG.E.64 R22, desc[UR4][R10.64] ;  /* 0x000000040a168981 */ /* 0x0004e2000c1e1b00 */
[----:B-1----:R-:W-:-:S03]  /*03d0*/  MOV R17, RZ ;  /* 0x000000ff00117202 */ /* 0x002fc60000000f00 */
[----:B------:R-:W4:Y:S01]  /*03e0*/  @!P0 LDG.E.EL R29, desc[UR4][R12.64] ;  /* 0x000000040c1d8981 */ /* 0x000f22000c2e1900 */
[----:B0-----:R-:W-:-:S03]  /*03f0*/  MOV R18, RZ ;  /* 0x000000ff00127202 */ /* 0x001fc60000000f00 */
[----:B------:R0:W4:Y:S04]  /*0400*/  @!P0 LDG.E.EL R17, desc[UR4][R12.64] ;  /* 0x000000040c118981 */ /* 0x000128000c2e1900 */
[----:B------:R-:W4:Y:S04]  /*0410*/  @!P0 LDG.E.EL R8, desc[UR4][R14.64] ;  /* 0x000000040e088981 */ /* 0x000f28000c2e1900 */
[----:B------:R1:W4:Y:S01]  /*0420*/  @!P0 LDG.E.EL R18, desc[UR4][R14.64] ;  /* 0x000000040e128981 */ /* 0x000322000c2e1900 */
[----:B--2---:R-:W-:-:S04]  /*0430*/  FADD R5, R5, 0.0010000000474974513054 ;  /* 0x3a83126f05057421 */ /* 0x004fc80000000000 */
[----:B------:R-:W2:Y:S01]  /*0440*/  MUFU.SQRT R16, R5 ;  /* 0x0000000500107308 */ /* 0x000ea20000002000 */
[----:B------:R-:W-:Y:S01]  /*0450*/  FADD R2, R2, 0.0010000000474974513054 ;  /* 0x3a83126f02027421 */ /* 0x000fe20000000000 */
[----:B------:R-:W-:Y:S01]  /*0460*/  FADD R11, R6, 0.0010000000474974513054 ;  /* 0x3a83126f060b7421 */ /* 0x000fe20000000000 */
[----:B------:R-:W-:-:S05]  /*0470*/  FADD R7, R7, 0.0010000000474974513054 ;  /* 0x3a83126f07077421 */ /* 0x000fca0000000000 */
[----:B------:R-:W0:Y:S01]  /*0480*/  MUFU.SQRT R10, R2 ;  /* 0x00000002000a7308 */ /* 0x000e220000002000 */
[----:B------:R-:W-:Y:S01]  /*0490*/  HFMA2.MMA R6, -RZ, RZ, 1.625, 0 ;  /* 0x3e800000ff067435 */ /* 0x000fe200000001ff */
[----:B--2---:R-:W-:-:S06]  /*04a0*/  FSETP.GT.AND P5, PT, R16, 8.50705917302346158658e+37, PT ;  /* 0x7e8000001000780b */ /* 0x004fcc0003fa4000 */
[----:B------:R-:W2:Y:S01]  /*04b0*/  MUFU.SQRT R2, R11 ;  /* 0x0000000b00027308 */ /* 0x000ea20000002000 */
[----:B------:R-:W-:-:S07]  /*04c0*/  FSETP.GEU.AND P1, PT, R16, 1.175494350822287508e-38, PT ;  /* 0x008000001000780b */ /* 0x000fce0003f2e000 */
[----:B------:R-:W1:Y:S01]  /*04d0*/  MUFU.SQRT R19, R7 ;  /* 0x0000000700137308 */ /* 0x000e620000002000 */
[----:B0-----:R-:W-:Y:S01]  /*04e0*/  FSEL R12, R6, 1, P5 ;  /* 0x3f800000060c7808 */ /* 0x001fe20002800000 */
[----:B------:R-:W-:Y:S01]  /*04f0*/  @P5 FMUL R16, R16, 0.25 ;  /* 0x3e80000010105820 */ /* 0x000fe20000400000 */
[----:B------:R-:W-:Y:S02]  /*0500*/  FSETP.GT.AND P2, PT, R10, 8.50705917302346158658e+37, PT ;  /* 0x7e8000000a00780b */ /* 0x000fe40003f44000 */
[----:B--2---:R-:W-:Y:S01]  /*0510*/  FSETP.GT.AND P6, PT, R2, 8.50705917302346158658e+37, PT ;  /* 0x7e8000000200780b */ /* 0x004fe20003fc4000 */
[----:B------:R-:W-:Y:S01]  /*0520*/  @!P1 FMUL R16, R16, 16777216 ;  /* 0x4b80000010109820 */ /* 0x000fe20000400000 */
[----:B------:R-:W-:Y:S01]  /*0530*/  @!P1 FMUL R12, R12, 16777216 ;  /* 0x4b8000000c0c9820 */ /* 0x000fe20000400000 */
[----:B------:R-:W-:Y:S02]  /*0540*/  FSETP.GEU.AND P3, PT, R10, 1.175494350822287508e-38, PT ;  /* 0x008000000a00780b */ /* 0x000fe40003f6e000 */
[----:B------:R-:W-:-:S02]  /*0550*/  FSETP.GEU.AND P1, PT, R2, 1.175494350822287508e-38, PT ;  /* 0x008000000200780b */ /* 0x000fc40003f2e000 */
[C---:B-1----:R-:W-:Y:S02]  /*0560*/  FSETP.GT.AND P4, PT, R19.reuse, 8.50705917302346158658e+37, PT ;  /* 0x7e8000001300780b */ /* 0x042fe40003f84000 */
[----:B------:R-:W-:Y:S01]  /*0570*/  FSETP.GEU.AND P5, PT, R19, 1.175494350822287508e-38, PT ;  /* 0x008000001300780b */ /* 0x000fe20003fae000 */
[----:B------:R-:W0:Y:S01]  /*0580*/  MUFU.RCP R11, R16 ;  /* 0x00000010000b7308 */ /* 0x000e220000001000 */
[----:B------:R-:W-:Y:S02]  /*0590*/  @P2 FMUL R10, R10, 0.25 ;  /* 0x3e8000000a0a2820 */ /* 0x000fe40000400000 */
[----:B------:R-:W-:-:S03]  /*05a0*/  @P6 FMUL R2, R2, 0.25 ;  /* 0x3e80000002026820 */ /* 0x000fc60000400000 */
[----:B------:R-:W-:Y:S02]  /*05b0*/  @!P3 FMUL R10, R10, 16777216 ;  /* 0x4b8000000a0ab820 */ /* 0x000fe40000400000 */
[----:B------:R-:W-:Y:S02]  /*05c0*/  @!P1 FMUL R2, R2, 16777216 ;  /* 0x4b80000002029820 */ /* 0x000fe40000400000 */
[----:B------:R-:W-:-:S04]  /*05d0*/  @P4 FMUL R19, R19, 0.25 ;  /* 0x3e80000013134820 */ /* 0x000fc80000400000 */
[----:B------:R-:W-:Y:S01]  /*05e0*/  @!P5 FMUL R19, R19, 16777216 ;  /* 0x4b8000001313d820 */ /* 0x000fe20000400000 */
[----:B------:R-:W1:Y:S01]  /*05f0*/  MUFU.RCP R10, R10 ;  /* 0x0000000a000a7308 */ /* 0x000e620000001000 */
[----:B0-----:R-:W-:Y:S01]  /*0600*/  FMUL R11, R11, R12 ;  /* 0x0000000c0b0b7220 */ /* 0x001fe20000400000 */
[C---:B------:R-:W-:Y:S02]  /*0610*/  FSEL R13, R6.reuse, 1, P2 ;  /* 0x3f800000060d7808 */ /* 0x040fe40001000000 */
[C---:B------:R-:W-:Y:S02]  /*0620*/  FSEL R12, R6.reuse, 1, P4 ;  /* 0x3f800000060c7808 */ /* 0x040fe40002000000 */
[----:B------:R-:W-:Y:S02]  /*0630*/  FSEL R15, R6, 1, P6 ;  /* 0x3f800000060f7808 */ /* 0x000fe40003000000 */
[----:B------:R-:W0:Y:S01]  /*0640*/  MUFU.RCP R5, R19 ;  /* 0x0000001300057308 */ /* 0x000e220000001000 */
[----:B------:R-:W2:Y:S07]  /*0650*/  LDC.64 R6, c[0x0][0x260] ;  /* 0x00009800ff067b82 */ /* 0x000eae0000000a00 */
[----:B------:R-:W3:Y:S01]  /*0660*/  MUFU.RCP R2, R2 ;  /* 0x0000000200027308 */ /* 0x000ee20000001000 */
[----:B------:R-:W-:Y:S01]  /*0670*/  @!P3 FMUL R13, R13, 16777216 ;  /* 0x4b8000000d0db820 */ /* 0x000fe20000400000 */
[----:B------:R-:W-:Y:S01]  /*0680*/  @!P5 FMUL R12, R12, 16777216 ;  /* 0x4b8000000c0cd820 */ /* 0x000fe20000400000 */
[----:B------:R-:W-:Y:S01]  /*0690*/  @!P1 FMUL R15, R15, 16777216 ;  /* 0x4b8000000f0f9820 */ /* 0x000fe20000400000 */
[----:B-----5:R-:W-:Y:S01]  /*06a0*/  FADD R20, -R9, R20 ;  /* 0x0000001409147221 */ /* 0x020fe20000000100 */
[----:B-1----:R-:W-:Y:S01]  /*06b0*/  FMUL R10, R10, R13 ;  /* 0x0000000d0a0a7220 */ /* 0x002fe20000400000 */
[----:B------:R-:W-:Y:S01]  /*06c0*/  FADD R21, -R24, R21 ;  /* 0x0000001518157221 */ /* 0x000fe20000000100 */
[----:B0-----:R-:W-:Y:S01]  /*06d0*/  FMUL R5, R5, R12 ;  /* 0x0000000c05057220 */ /* 0x001fe20000400000 */
[----:B---3--:R-:W-:Y:S01]  /*06e0*/  FADD R22, -R3, R22 ;  /* 0x0000001603167221 */ /* 0x008fe20000000100 */
[----:B------:R-:W-:Y:S01]  /*06f0*/  FADD R23, -R0, R23 ;  /* 0x0000001700177221 */ /* 0x000fe20000000100 */
[----:B------:R-:W-:Y:S01]  /*0700*/  FMUL R11, R11, R20 ;  /* 0x000000140b0b7220 */ /* 0x000fe20000400000 */
[----:B------:R-:W-:Y:S01]  /*0710*/  FMUL R10, R10, R21 ;  /* 0x000000150a0a7220 */ /* 0x000fe20000400000 */
[----:B------:R-:W-:Y:S01]  /*0720*/  FMUL R2, R2, R15 ;  /* 0x0000000f02027220 */ /* 0x000fe20000400000 */
[----:B------:R-:W-:-:S03]  /*0730*/  FMUL R5, R5, R22 ;  /* 0x0000001605057220 */ /* 0x000fc60000400000 */
[----:B------:R-:W-:Y:S01]  /*0740*/  FMUL R23, R2, R23 ;  /* 0x0000001702177220 */ /* 0x000fe20000400000 */
[----:B----4-:R-:W-:Y:S01]  /*0750*/  FFMA R28, R11, R25, R28 ;  /* 0x000000190b1c7223 */ /* 0x010fe2000000001c */
[----:B------:R-:W-:Y:S01]  /*0760*/  FFMA R27, R10, R26, R27 ;  /* 0x0000001a0a1b7223 */ /* 0x000fe2000000001b */
[----:B------:R-:W-:Y:S01]  /*0770*/  FFMA R5, R5, R17, R8 ;  /* 0x0000001105057223 */ /* 0x000fe20000000008 */
[----:B------:R-:W-:Y:S01]  /*0780*/  FFMA R18, R23, R29, R18 ;  /* 0x0000001d17127223 */ /* 0x000fe20000000012 */
[----:B--2---:R-:W-:-:S04]  /*0790*/  IMAD.WIDE R6, R4, 0x4, R6 ;  /* 0x0000000404067825 */ /* 0x004fc800078e0206 */
[----:B------:R-:W-:Y:S01]  /*07a0*/  FADD R26, R5, R28 ;  /* 0x0000001c051a7221 */ /* 0x000fe20000000000 */
[----:B------:R-:W-:Y:S01]  /*07b0*/  FADD R27, R18, R27 ;  /* 0x0000001b121b7221 */ /* 0x000fe20000000000 */
[----:B------:R-:W-:Y:S06]  /*07c0*/  @P0 EXIT ;  /* 0x000000000000094d */ /* 0x000fec0003800000 */
[----:B------:R-:W-:Y:S01]  /*07d0*/  STG.E.64 desc[UR4][R6.64], R26 ;  /* 0x0000001a06007986 */ /* 0x000fe2000c101b04 */
[----:B------:R-:W-:Y:S05]  /*07e0*/  EXIT ;  /* 0x000000000000794d */ /* 0x000fea0003800000 */
.L_x_0:
[----:B------:R-:W-:-:S00]  /*07f0*/  BRA `(.L_x_0) ;  /* 0xfffffffc00fc7947 */ /* 0x000fc0000383ffff */
[----:B------:R-:W-:-:S00]  /*0800*/  NOP ;  /* 0x0000000000007918 */ /* 0x000fc00000000000 */
[----:B------:R-:W-:-:S00]  /*0810*/  NOP ;  /* 0x0000000000007918 */ /* 0x000fc00000000000 */
[----:B------:R-:W-:-:S00]  /*0820*/  NOP ;  /* 0x0000000000007918 */ /* 0x000fc00000000000 */
[----:B------:R-:W-:-:S00]  /*0830*/  NOP ;  /* 0x0000000000007918 */ /* 0x000fc00000000000 */
[----:B------:R-:W-:-:S00]  /*0840*/  NOP ;  /* 0x0000000000007918 */ /* 0x000fc00000000000 */
[----:B------:R-:W-:-:S00]  /*0850*/  NOP ;  /* 0x0000000000007918 */ /* 0x000fc00000000000 */
[----:B------:R-:W-:-:S00]  /*0860*/  NOP ;  /* 0x0000000000007918 */ /* 0x000fc00000000000 */
[----:B------:R-:W-:-:S00]  /*0870*/  NOP ;  /* 0x0000000000007918 */ /* 0x000fc00000000000 */
.L_x_1:


//--------------------- .nv.global.init           --------------------------
	.section	.nv.global.init,"aw",@progbits
.nv.global.init:
	.type		_$_str,@object
	.size		_$_str,(_$_str_$_2 - _$_str)
_$_str:
        /*0000*/ 	.byte	0x5f, 0x5f, 0x43, 0x55, 0x44, 0x41, 0x5f, 0x46, 0x54, 0x5a, 0x00
	.type		_$_str_$_2,@object
	.size		_$_str_$_2,(.L_1 - _$_str_$_2)
_$_str_$_2:
        /*000b*/ 	.byte	0x5f, 0x5f, 0x43, 0x55, 0x44, 0x41, 0x5f, 0x50, 0x52, 0x45, 0x43, 0x5f, 0x53, 0x51, 0x52, 0x54
        /*001b*/ 	.byte	0x00
.L_1:


//--------------------- .nv.constant0.triton_poi_fused__native_batch_norm_legit_no_training_add_3 --------------------------
	.section	.nv.constant0.triton_poi_fused__native_batch_norm_legit_no_training_add_3,"a",@progbits
	.sectionflags	@""
	.align	4
.nv.constant0.triton_poi_fused__native_batch_norm_legit_no_training_add_3:
	.zero		620
